//
// Generated by NVIDIA NVVM Compiler
//
// Compiler Build ID: CL-36424714
// Cuda compilation tools, release 13.0, V13.0.88
// Based on NVVM 20.0.0
//

.version 9.0
.target sm_100
.address_size 64

	// .globl	_Z18floyd_warshall_gpuPiii

.visible .entry _Z18floyd_warshall_gpuPiii(
	.param .u64 .ptr .align 1 _Z18floyd_warshall_gpuPiii_param_0,
	.param .u32 _Z18floyd_warshall_gpuPiii_param_1,
	.param .u32 _Z18floyd_warshall_gpuPiii_param_2
)
{
	.reg .pred 	%p<3>;
	.reg .b32 	%r<19>;
	.reg .b64 	%rd<9>;

	ld.param.u64 	%rd2, [_Z18floyd_warshall_gpuPiii_param_0];
	ld.param.u32 	%r3, [_Z18floyd_warshall_gpuPiii_param_1];
	ld.param.u32 	%r4, [_Z18floyd_warshall_gpuPiii_param_2];
	mov.u32 	%r5, %ctaid.x;
	mov.u32 	%r6, %ntid.x;
	mov.u32 	%r7, %tid.x;
	mad.lo.s32 	%r1, %r5, %r6, %r7;
	setp.lt.s32 	%p1, %r1, %r3;
	@%p1 bra 	$L__BB0_3;
	cvta.to.global.u64 	%rd3, %rd2;
	mov.u32 	%r8, %ctaid.y;
	mov.u32 	%r9, %ntid.y;
	mov.u32 	%r10, %tid.y;
	mad.lo.s32 	%r11, %r8, %r9, %r10;
	mul.lo.s32 	%r12, %r3, %r1;
	add.s32 	%r13, %r12, %r4;
	mul.wide.s32 	%rd4, %r13, 4;
	add.s64 	%rd5, %rd3, %rd4;
	ld.global.u32 	%r14, [%rd5];
	mad.lo.s32 	%r15, %r4, %r3, %r11;
	mul.wide.s32 	%rd6, %r15, 4;
	add.s64 	%rd7, %rd3, %rd6;
	ld.global.u32 	%r16, [%rd7];
	add.s32 	%r2, %r16, %r14;
	add.s32 	%r17, %r12, %r11;
	mul.wide.s32 	%rd8, %r17, 4;
	add.s64 	%rd1, %rd3, %rd8;
	ld.global.u32 	%r18, [%rd1];
	setp.ge.s32 	%p2, %r2, %r18;
	@%p2 bra 	$L__BB0_3;
	st.global.u32 	[%rd1], %r2;
$L__BB0_3:
	ret;

}


// ===== COMPILED SASS (sm_100) =====

	.target	sm_100

	.elftype	@"ET_EXEC"


//--------------------- .note.nv.tkinfo           --------------------------
	.section	.note.nv.tkinfo,"",@"SHT_NOTE"
	.sectionflags	@"SHF_NOTE_NV_TKINFO"
	.tkinfo
        /*0018*/ 	.word	0x00000002
        /*0030*/ 	.string	""
        /*0030*/ 	.string	"ptxas"
        /*0030*/ 	.string	"Cuda compilation tools, release 13.0, V13.0.88"
        /*0030*/ 	.string	"Build cuda_13.0.r13.0/compiler.36424714_0"
        /*0030*/ 	.string	"-arch sm_100 -m 64 "



//--------------------- .note.nv.cuinfo           --------------------------
	.section	.note.nv.cuinfo,"",@"SHT_NOTE"
	.sectionflags	@"SHF_NOTE_NV_CUINFO"
        /*0018*/ 	.short	0x0002
        /*001a*/ 	.short	0x0064
        /*001c*/ 	.short	0x0082
	.zero		2


//--------------------- .nv.info                  --------------------------
	.section	.nv.info,"",@"SHT_CUDA_INFO"
	.align	4


	//----- nvinfo : EIATTR_REGCOUNT
	.align		4
        /*0000*/ 	.byte	0x04, 0x2f
        /*0002*/ 	.short	(.L_1 - .L_0)
	.align		4
.L_0:
        /*0004*/ 	.word	index@(_Z18floyd_warshall_gpuPiii)
        /*0008*/ 	.word	0x0000000e


	//----- nvinfo : EIATTR_FRAME_SIZE
	.align		4
.L_1:
        /*000c*/ 	.byte	0x04, 0x11
        /*000e*/ 	.short	(.L_3 - .L_2)
	.align		4
.L_2:
        /*0010*/ 	.word	index@(_Z18floyd_warshall_gpuPiii)
        /*0014*/ 	.word	0x00000000


	//----- nvinfo : EIATTR_MIN_STACK_SIZE
	.align		4
.L_3:
        /*0018*/ 	.byte	0x04, 0x12
        /*001a*/ 	.short	(.L_5 - .L_4)
	.align		4
.L_4:
        /*001c*/ 	.word	index@(_Z18floyd_warshall_gpuPiii)
        /*0020*/ 	.word	0x00000000
.L_5:


//--------------------- .nv.compat                --------------------------
	.section	.nv.compat,"",@"SHT_CUDA_COMPAT_INFO"
	.align	4
        /*0000*/ 	.byte	0x02, 0x09, 0x00, 0x00, 0x02, 0x02, 0x01, 0x00, 0x02, 0x05, 0x05, 0x00, 0x03, 0x07, 0x01, 0x01
        /*0010*/ 	.byte	0x02, 0x03, 0x00, 0x00, 0x02, 0x06, 0x01, 0x00, 0x04, 0x0b, 0x08, 0x00, 0x09, 0x00, 0x00, 0x00
        /*0020*/ 	.byte	0x00, 0x00, 0x00, 0x00


//--------------------- .nv.info._Z18floyd_warshall_gpuPiii --------------------------
	.section	.nv.info._Z18floyd_warshall_gpuPiii,"",@"SHT_CUDA_INFO"
	.sectionflags	@""
	.align	4


	//----- nvinfo : EIATTR_CUDA_API_VERSION
	.align		4
        /*0000*/ 	.byte	0x04, 0x37
        /*0002*/ 	.short	(.L_7 - .L_6)
.L_6:
        /*0004*/ 	.word	0x00000082


	//----- nvinfo : EIATTR_KPARAM_INFO
	.align		4
.L_7:
        /*0008*/ 	.byte	0x04, 0x17
        /*000a*/ 	.short	(.L_9 - .L_8)
.L_8:
        /*000c*/ 	.word	0x00000000
        /*0010*/ 	.short	0x0002
        /*0012*/ 	.short	0x000c
        /*0014*/ 	.byte	0x00, 0xf0, 0x11, 0x00


	//----- nvinfo : EIATTR_KPARAM_INFO
	.align		4
.L_9:
        /*0018*/ 	.byte	0x04, 0x17
        /*001a*/ 	.short	(.L_11 - .L_10)
.L_10:
        /*001c*/ 	.word	0x00000000
        /*0020*/ 	.short	0x0001
        /*0022*/ 	.short	0x0008
        /*0024*/ 	.byte	0x00, 0xf0, 0x11, 0x00


	//----- nvinfo : EIATTR_KPARAM_INFO
	.align		4
.L_11:
        /*0028*/ 	.byte	0x04, 0x17
        /*002a*/ 	.short	(.L_13 - .L_12)
.L_12:
        /*002c*/ 	.word	0x00000000
        /*0030*/ 	.short	0x0000
        /*0032*/ 	.short	0x0000
        /*0034*/ 	.byte	0x00, 0xf5, 0x21, 0x00


	//----- nvinfo : EIATTR_SPARSE_MMA_MASK
	.align		4
.L_13:
        /*0038*/ 	.byte	0x03, 0x50
        /*003a*/ 	.short	0x0000


	//----- nvinfo : EIATTR_MAXREG_COUNT
	.align		4
        /*003c*/ 	.byte	0x03, 0x1b
        /*003e*/ 	.short	0x00ff


	//----- nvinfo : EIATTR_MERCURY_ISA_VERSION
	.align		4
        /*0040*/ 	.byte	0x03, 0x5f
        /*0042*/ 	.short	0x0101


	//----- nvinfo : EIATTR_VRC_CTA_INIT_COUNT
	.align		4
        /*0044*/ 	.byte	0x02, 0x4a
	.zero		1
	.zero		1


	//----- nvinfo : EIATTR_EXIT_INSTR_OFFSETS
	.align		4
        /*0048*/ 	.byte	0x04, 0x1c
        /*004a*/ 	.short	(.L_15 - .L_14)


	//   ....[0]....
.L_14:
        /*004c*/ 	.word	0x00000070


	//   ....[1]....
        /*0050*/ 	.word	0x000001a0


	//   ....[2]....
        /*0054*/ 	.word	0x000001c0


	//----- nvinfo : EIATTR_CBANK_PARAM_SIZE
	.align		4
.L_15:
        /*0058*/ 	.byte	0x03, 0x19
        /*005a*/ 	.short	0x0010


	//----- nvinfo : EIATTR_PARAM_CBANK
	.align		4
        /*005c*/ 	.byte	0x04, 0x0a
        /*005e*/ 	.short	(.L_17 - .L_16)
	.align		4
.L_16:
        /*0060*/ 	.word	index@(.nv.constant0._Z18floyd_warshall_gpuPiii)
        /*0064*/ 	.short	0x0380
        /*0066*/ 	.short	0x0010


	//----- nvinfo : EIATTR_SW_WAR
	.align		4
.L_17:
        /*0068*/ 	.byte	0x04, 0x36
        /*006a*/ 	.short	(.L_19 - .L_18)
.L_18:
        /*006c*/ 	.word	0x00000008
.L_19:


//--------------------- .nv.callgraph             --------------------------
	.section	.nv.callgraph,"",@"SHT_CUDA_CALLGRAPH"
	.align	4
	.sectionentsize	8
	.align		4
        /*0000*/ 	.word	0x00000000
	.align		4
        /*0004*/ 	.word	0xffffffff
	.align		4
        /*0008*/ 	.word	0x00000000
	.align		4
        /*000c*/ 	.word	0xfffffffe
	.align		4
        /*0010*/ 	.word	0x00000000
	.align		4
        /*0014*/ 	.word	0xfffffffd
	.align		4
        /*0018*/ 	.word	0x00000000
	.align		4
        /*001c*/ 	.word	0xfffffffc


//--------------------- .text._Z18floyd_warshall_gpuPiii --------------------------
	.section	.text._Z18floyd_warshall_gpuPiii,"ax",@progbits
	.align	128
        .global         _Z18floyd_warshall_gpuPiii
        .type           _Z18floyd_warshall_gpuPiii,@function
        .size           _Z18floyd_warshall_gpuPiii,(.L_x_1 - _Z18floyd_warshall_gpuPiii)
        .other          _Z18floyd_warshall_gpuPiii,@"STO_CUDA_ENTRY STV_DEFAULT"
_Z18floyd_warshall_gpuPiii:
.text._Z18floyd_warshall_gpuPiii:
[----:B------:R-:W-:Y:S01]  /*0000*/  LDC R1, c[0x0][0x37c] ;  /* 0x0000df00ff017b82 */ /* 0x000fe20000000800 */
[----:B------:R-:W0:Y:S07]  /*0010*/  S2R R3, SR_TID.X ;  /* 0x0000000000037919 */ /* 0x000e2e0000002100 */
[----:B------:R-:W0:Y:S01]  /*0020*/  S2UR UR4, SR_CTAID.X ;  /* 0x00000000000479c3 */ /* 0x000e220000002500 */
[----:B------:R-:W1:Y:S07]  /*0030*/  LDCU UR7, c[0x0][0x388] ;  /* 0x00007100ff0777ac */ /* 0x000e6e0008000800 */
[----:B------:R-:W0:Y:S02]  /*0040*/  LDC R0, c[0x0][0x360] ;  /* 0x0000d800ff007b82 */ /* 0x000e240000000800 */
[----:B0-----:R-:W-:-:S05]  /*0050*/  IMAD R0, R0, UR4, R3 ;  /* 0x0000000400007c24 */ /* 0x001fca000f8e0203 */
[----:B-1----:R-:W-:-:S13]  /*0060*/  ISETP.GE.AND P0, PT, R0, UR7, PT ;  /* 0x0000000700007c0c */ /* 0x002fda000bf06270 */
[----:B------:R-:W-:Y:S05]  /*0070*/  @!P0 EXIT ;  /* 0x000000000000894d */ /* 0x000fea0003800000 */
[----:B------:R-:W0:Y:S01]  /*0080*/  S2R R2, SR_TID.Y ;  /* 0x0000000000027919 */ /* 0x000e220000002200 */
[----:B------:R-:W0:Y:S01]  /*0090*/  S2UR UR6, SR_CTAID.Y ;  /* 0x00000000000679c3 */ /* 0x000e220000002600 */
[----:B------:R-:W1:Y:S07]  /*00a0*/  LDCU.64 UR4, c[0x0][0x358] ;  /* 0x00006b00ff0477ac */ /* 0x000e6e0008000a00 */
[----:B------:R-:W0:Y:S08]  /*00b0*/  LDC R5, c[0x0][0x364] ;  /* 0x0000d900ff057b82 */ /* 0x000e300000000800 */
[----:B------:R-:W2:Y:S08]  /*00c0*/  LDC R9, c[0x0][0x38c] ;  /* 0x0000e300ff097b82 */ /* 0x000eb00000000800 */
[----:B------:R-:W3:Y:S01]  /*00d0*/  LDC.64 R6, c[0x0][0x380] ;  /* 0x0000e000ff067b82 */ /* 0x000ee20000000a00 */
[----:B0-----:R-:W-:-:S04]  /*00e0*/  IMAD R5, R5, UR6, R2 ;  /* 0x0000000605057c24 */ /* 0x001fc8000f8e0202 */
[C---:B------:R-:W-:Y:S02]  /*00f0*/  IMAD R11, R0.reuse, UR7, R5 ;  /* 0x00000007000b7c24 */ /* 0x040fe4000f8e0205 */
[----:B--2---:R-:W-:Y:S02]  /*0100*/  IMAD R3, R0, UR7, R9 ;  /* 0x0000000700037c24 */ /* 0x004fe4000f8e0209 */
[----:B------:R-:W-:Y:S02]  /*0110*/  IMAD R9, R9, UR7, R5 ;  /* 0x0000000709097c24 */ /* 0x000fe4000f8e0205 */
[----:B---3--:R-:W-:-:S04]  /*0120*/  IMAD.WIDE R2, R3, 0x4, R6 ;  /* 0x0000000403027825 */ /* 0x008fc800078e0206 */
[--C-:B------:R-:W-:Y:S02]  /*0130*/  IMAD.WIDE R4, R9, 0x4, R6.reuse ;  /* 0x0000000409047825 */ /* 0x100fe400078e0206 */
[----:B-1----:R-:W2:Y:S02]  /*0140*/  LDG.E R2, desc[UR4][R2.64] ;  /* 0x0000000402027981 */ /* 0x002ea4000c1e1900 */
[----:B------:R-:W-:Y:S02]  /*0150*/  IMAD.WIDE R6, R11, 0x4, R6 ;  /* 0x000000040b067825 */ /* 0x000fe400078e0206 */
[----:B------:R-:W2:Y:S04]  /*0160*/  LDG.E R5, desc[UR4][R4.64] ;  /* 0x0000000404057981 */ /* 0x000ea8000c1e1900 */
[----:B------:R-:W3:Y:S01]  /*0170*/  LDG.E R0, desc[UR4][R6.64] ;  /* 0x0000000406007981 */ /* 0x000ee2000c1e1900 */
[----:B--2---:R-:W-:-:S04]  /*0180*/  IADD3 R9, PT, PT, R2, R5, RZ ;  /* 0x0000000502097210 */ /* 0x004fc80007ffe0ff */
[----:B---3--:R-:W-:-:S13]  /*0190*/  ISETP.GE.AND P0, PT, R9, R0, PT ;  /* 0x000000000900720c */ /* 0x008fda0003f06270 */
[----:B------:R-:W-:Y:S05]  /*01a0*/  @P0 EXIT ;  /* 0x000000000000094d */ /* 0x000fea0003800000 */
[----:B------:R-:W-:Y:S01]  /*01b0*/  STG.E desc[UR4][R6.64], R9 ;  /* 0x0000000906007986 */ /* 0x000fe2000c101904 */
[----:B------:R-:W-:Y:S05]  /*01c0*/  EXIT ;  /* 0x000000000000794d */ /* 0x000fea0003800000 */
.L_x_0:
[----:B------:R-:W-:-:S00]  /*01d0*/  BRA `(.L_x_0) ;  /* 0xfffffffc00fc7947 */ /* 0x000fc0000383ffff */
[----:B------:R-:W-:-:S00]  /*01e0*/  NOP ;  /* 0x0000000000007918 */ /* 0x000fc00000000000 */
        /* <DEDUP_REMOVED lines=9> */
.L_x_1:


//--------------------- .nv.shared.reserved.0     --------------------------
	.section	.nv.shared.reserved.0,"aw",@nobits
	.weak		__nv_reservedSMEM_offset_0_alias
	.size		__nv_reservedSMEM_offset_0_alias, 0, 64
	.other		__nv_reservedSMEM_offset_0_alias,@"STO_CUDA_RESERVED_SHARED STV_DEFAULT"
__nv_reservedSMEM_offset_0_alias:
	.zero		0
	.zero		64


//--------------------- .nv.constant0._Z18floyd_warshall_gpuPiii --------------------------
	.section	.nv.constant0._Z18floyd_warshall_gpuPiii,"a",@progbits
	.sectionflags	@""
	.align	4
.nv.constant0._Z18floyd_warshall_gpuPiii:
	.zero		912


//--------------------- SYMBOLS --------------------------

	.type		.nv.reservedSmem.offset0,@object
	.size		.nv.reservedSmem.offset0,0x4
